//
// Generated by NVIDIA NVVM Compiler
//
// Compiler Build ID: CL-36424714
// Cuda compilation tools, release 13.0, V13.0.88
// Based on NVVM 20.0.0
//

.version 9.0
.target sm_100
.address_size 64

	// .globl	_Z11add_tensorsPfS_S_iiii

.visible .entry _Z11add_tensorsPfS_S_iiii(
	.param .u64 .ptr .align 1 _Z11add_tensorsPfS_S_iiii_param_0,
	.param .u64 .ptr .align 1 _Z11add_tensorsPfS_S_iiii_param_1,
	.param .u64 .ptr .align 1 _Z11add_tensorsPfS_S_iiii_param_2,
	.param .u32 _Z11add_tensorsPfS_S_iiii_param_3,
	.param .u32 _Z11add_tensorsPfS_S_iiii_param_4,
	.param .u32 _Z11add_tensorsPfS_S_iiii_param_5,
	.param .u32 _Z11add_tensorsPfS_S_iiii_param_6
)
{
	.reg .pred 	%p<4>;
	.reg .b32 	%r<14>;
	.reg .b32 	%f<4>;
	.reg .b64 	%rd<11>;

	ld.param.u64 	%rd1, [_Z11add_tensorsPfS_S_iiii_param_0];
	ld.param.u64 	%rd2, [_Z11add_tensorsPfS_S_iiii_param_1];
	ld.param.u64 	%rd3, [_Z11add_tensorsPfS_S_iiii_param_2];
	ld.param.u32 	%r3, [_Z11add_tensorsPfS_S_iiii_param_5];
	ld.param.u32 	%r4, [_Z11add_tensorsPfS_S_iiii_param_6];
	mov.u32 	%r5, %ctaid.x;
	mov.u32 	%r6, %ntid.x;
	mov.u32 	%r7, %tid.x;
	mad.lo.s32 	%r1, %r5, %r6, %r7;
	mov.u32 	%r8, %ctaid.y;
	mov.u32 	%r9, %ntid.y;
	mov.u32 	%r10, %tid.y;
	mad.lo.s32 	%r2, %r8, %r9, %r10;
	setp.ge.s32 	%p1, %r2, %r3;
	setp.ge.s32 	%p2, %r1, %r4;
	or.pred  	%p3, %p1, %p2;
	@%p3 bra 	$L__BB0_2;
	mov.u32 	%r11, %ctaid.z;
	cvta.to.global.u64 	%rd4, %rd1;
	cvta.to.global.u64 	%rd5, %rd2;
	cvta.to.global.u64 	%rd6, %rd3;
	mad.lo.s32 	%r12, %r11, %r3, %r2;
	mad.lo.s32 	%r13, %r12, %r4, %r1;
	mul.wide.s32 	%rd7, %r13, 4;
	add.s64 	%rd8, %rd4, %rd7;
	ld.global.f32 	%f1, [%rd8];
	add.s64 	%rd9, %rd5, %rd7;
	ld.global.f32 	%f2, [%rd9];
	add.f32 	%f3, %f1, %f2;
	add.s64 	%rd10, %rd6, %rd7;
	st.global.f32 	[%rd10], %f3;
$L__BB0_2:
	ret;

}


// ===== COMPILED SASS (sm_100) =====

	.target	sm_100

	.elftype	@"ET_EXEC"


//--------------------- .note.nv.tkinfo           --------------------------
	.section	.note.nv.tkinfo,"",@"SHT_NOTE"
	.sectionflags	@"SHF_NOTE_NV_TKINFO"
	.tkinfo
        /*0018*/ 	.word	0x00000002
        /*0030*/ 	.string	""
        /*0030*/ 	.string	"ptxas"
        /*0030*/ 	.string	"Cuda compilation tools, release 13.0, V13.0.88"
        /*0030*/ 	.string	"Build cuda_13.0.r13.0/compiler.36424714_0"
        /*0030*/ 	.string	"-arch sm_100 -m 64 "



//--------------------- .note.nv.cuinfo           --------------------------
	.section	.note.nv.cuinfo,"",@"SHT_NOTE"
	.sectionflags	@"SHF_NOTE_NV_CUINFO"
        /*0018*/ 	.short	0x0002
        /*001a*/ 	.short	0x0064
        /*001c*/ 	.short	0x0082
	.zero		2


//--------------------- .nv.info                  --------------------------
	.section	.nv.info,"",@"SHT_CUDA_INFO"
	.align	4


	//----- nvinfo : EIATTR_REGCOUNT
	.align		4
        /*0000*/ 	.byte	0x04, 0x2f
        /*0002*/ 	.short	(.L_1 - .L_0)
	.align		4
.L_0:
        /*0004*/ 	.word	index@(_Z11add_tensorsPfS_S_iiii)
        /*0008*/ 	.word	0x0000000c


	//----- nvinfo : EIATTR_FRAME_SIZE
	.align		4
.L_1:
        /*000c*/ 	.byte	0x04, 0x11
        /*000e*/ 	.short	(.L_3 - .L_2)
	.align		4
.L_2:
        /*0010*/ 	.word	index@(_Z11add_tensorsPfS_S_iiii)
        /*0014*/ 	.word	0x00000000


	//----- nvinfo : EIATTR_MIN_STACK_SIZE
	.align		4
.L_3:
        /*0018*/ 	.byte	0x04, 0x12
        /*001a*/ 	.short	(.L_5 - .L_4)
	.align		4
.L_4:
        /*001c*/ 	.word	index@(_Z11add_tensorsPfS_S_iiii)
        /*0020*/ 	.word	0x00000000
.L_5:


//--------------------- .nv.compat                --------------------------
	.section	.nv.compat,"",@"SHT_CUDA_COMPAT_INFO"
	.align	4
        /*0000*/ 	.byte	0x02, 0x09, 0x00, 0x00, 0x02, 0x02, 0x01, 0x00, 0x02, 0x05, 0x05, 0x00, 0x03, 0x07, 0x01, 0x01
        /*0010*/ 	.byte	0x02, 0x03, 0x00, 0x00, 0x02, 0x06, 0x01, 0x00, 0x04, 0x0b, 0x08, 0x00, 0x09, 0x00, 0x00, 0x00
        /*0020*/ 	.byte	0x00, 0x00, 0x00, 0x00


//--------------------- .nv.info._Z11add_tensorsPfS_S_iiii --------------------------
	.section	.nv.info._Z11add_tensorsPfS_S_iiii,"",@"SHT_CUDA_INFO"
	.sectionflags	@""
	.align	4


	//----- nvinfo : EIATTR_CUDA_API_VERSION
	.align		4
        /*0000*/ 	.byte	0x04, 0x37
        /*0002*/ 	.short	(.L_7 - .L_6)
.L_6:
        /*0004*/ 	.word	0x00000082


	//----- nvinfo : EIATTR_KPARAM_INFO
	.align		4
.L_7:
        /*0008*/ 	.byte	0x04, 0x17
        /*000a*/ 	.short	(.L_9 - .L_8)
.L_8:
        /*000c*/ 	.word	0x00000000
        /*0010*/ 	.short	0x0006
        /*0012*/ 	.short	0x0024
        /*0014*/ 	.byte	0x00, 0xf0, 0x11, 0x00


	//----- nvinfo : EIATTR_KPARAM_INFO
	.align		4
.L_9:
        /*0018*/ 	.byte	0x04, 0x17
        /*001a*/ 	.short	(.L_11 - .L_10)
.L_10:
        /*001c*/ 	.word	0x00000000
        /*0020*/ 	.short	0x0005
        /*0022*/ 	.short	0x0020
        /*0024*/ 	.byte	0x00, 0xf0, 0x11, 0x00


	//----- nvinfo : EIATTR_KPARAM_INFO
	.align		4
.L_11:
        /*0028*/ 	.byte	0x04, 0x17
        /*002a*/ 	.short	(.L_13 - .L_12)
.L_12:
        /*002c*/ 	.word	0x00000000
        /*0030*/ 	.short	0x0004
        /*0032*/ 	.short	0x001c
        /*0034*/ 	.byte	0x00, 0xf0, 0x11, 0x00


	//----- nvinfo : EIATTR_KPARAM_INFO
	.align		4
.L_13:
        /*0038*/ 	.byte	0x04, 0x17
        /*003a*/ 	.short	(.L_15 - .L_14)
.L_14:
        /*003c*/ 	.word	0x00000000
        /*0040*/ 	.short	0x0003
        /*0042*/ 	.short	0x0018
        /*0044*/ 	.byte	0x00, 0xf0, 0x11, 0x00


	//----- nvinfo : EIATTR_KPARAM_INFO
	.align		4
.L_15:
        /*0048*/ 	.byte	0x04, 0x17
        /*004a*/ 	.short	(.L_17 - .L_16)
.L_16:
        /*004c*/ 	.word	0x00000000
        /*0050*/ 	.short	0x0002
        /*0052*/ 	.short	0x0010
        /*0054*/ 	.byte	0x00, 0xf5, 0x21, 0x00


	//----- nvinfo : EIATTR_KPARAM_INFO
	.align		4
.L_17:
        /*0058*/ 	.byte	0x04, 0x17
        /*005a*/ 	.short	(.L_19 - .L_18)
.L_18:
        /*005c*/ 	.word	0x00000000
        /*0060*/ 	.short	0x0001
        /*0062*/ 	.short	0x0008
        /*0064*/ 	.byte	0x00, 0xf5, 0x21, 0x00


	//----- nvinfo : EIATTR_KPARAM_INFO
	.align		4
.L_19:
        /*0068*/ 	.byte	0x04, 0x17
        /*006a*/ 	.short	(.L_21 - .L_20)
.L_20:
        /*006c*/ 	.word	0x00000000
        /*0070*/ 	.short	0x0000
        /*0072*/ 	.short	0x0000
        /*0074*/ 	.byte	0x00, 0xf5, 0x21, 0x00


	//----- nvinfo : EIATTR_SPARSE_MMA_MASK
	.align		4
.L_21:
        /*0078*/ 	.byte	0x03, 0x50
        /*007a*/ 	.short	0x0000


	//----- nvinfo : EIATTR_MAXREG_COUNT
	.align		4
        /*007c*/ 	.byte	0x03, 0x1b
        /*007e*/ 	.short	0x00ff


	//----- nvinfo : EIATTR_MERCURY_ISA_VERSION
	.align		4
        /*0080*/ 	.byte	0x03, 0x5f
        /*0082*/ 	.short	0x0101


	//----- nvinfo : EIATTR_VRC_CTA_INIT_COUNT
	.align		4
        /*0084*/ 	.byte	0x02, 0x4a
	.zero		1
	.zero		1


	//----- nvinfo : EIATTR_EXIT_INSTR_OFFSETS
	.align		4
        /*0088*/ 	.byte	0x04, 0x1c
        /*008a*/ 	.short	(.L_23 - .L_22)


	//   ....[0]....
.L_22:
        /*008c*/ 	.word	0x000000c0


	//   ....[1]....
        /*0090*/ 	.word	0x000001b0


	//----- nvinfo : EIATTR_CBANK_PARAM_SIZE
	.align		4
.L_23:
        /*0094*/ 	.byte	0x03, 0x19
        /*0096*/ 	.short	0x0028


	//----- nvinfo : EIATTR_PARAM_CBANK
	.align		4
        /*0098*/ 	.byte	0x04, 0x0a
        /*009a*/ 	.short	(.L_25 - .L_24)
	.align		4
.L_24:
        /*009c*/ 	.word	index@(.nv.constant0._Z11add_tensorsPfS_S_iiii)
        /*00a0*/ 	.short	0x0380
        /*00a2*/ 	.short	0x0028


	//----- nvinfo : EIATTR_SW_WAR
	.align		4
.L_25:
        /*00a4*/ 	.byte	0x04, 0x36
        /*00a6*/ 	.short	(.L_27 - .L_26)
.L_26:
        /*00a8*/ 	.word	0x00000008
.L_27:


//--------------------- .nv.callgraph             --------------------------
	.section	.nv.callgraph,"",@"SHT_CUDA_CALLGRAPH"
	.align	4
	.sectionentsize	8
	.align		4
        /*0000*/ 	.word	0x00000000
	.align		4
        /*0004*/ 	.word	0xffffffff
	.align		4
        /*0008*/ 	.word	0x00000000
	.align		4
        /*000c*/ 	.word	0xfffffffe
	.align		4
        /*0010*/ 	.word	0x00000000
	.align		4
        /*0014*/ 	.word	0xfffffffd
	.align		4
        /*0018*/ 	.word	0x00000000
	.align		4
        /*001c*/ 	.word	0xfffffffc


//--------------------- .text._Z11add_tensorsPfS_S_iiii --------------------------
	.section	.text._Z11add_tensorsPfS_S_iiii,"ax",@progbits
	.align	128
        .global         _Z11add_tensorsPfS_S_iiii
        .type           _Z11add_tensorsPfS_S_iiii,@function
        .size           _Z11add_tensorsPfS_S_iiii,(.L_x_1 - _Z11add_tensorsPfS_S_iiii)
        .other          _Z11add_tensorsPfS_S_iiii,@"STO_CUDA_ENTRY STV_DEFAULT"
_Z11add_tensorsPfS_S_iiii:
.text._Z11add_tensorsPfS_S_iiii:
[----:B------:R-:W-:Y:S01]  /*0000*/  LDC R1, c[0x0][0x37c] ;  /* 0x0000df00ff017b82 */ /* 0x000fe20000000800 */
[----:B------:R-:W0:Y:S07]  /*0010*/  S2R R3, SR_TID.X ;  /* 0x0000000000037919 */ /* 0x000e2e0000002100 */
[----:B------:R-:W0:Y:S01]  /*0020*/  S2UR UR4, SR_CTAID.X ;  /* 0x00000000000479c3 */ /* 0x000e220000002500 */
[----:B------:R-:W1:Y:S01]  /*0030*/  LDCU.64 UR6, c[0x0][0x3a0] ;  /* 0x00007400ff0677ac */ /* 0x000e620008000a00 */
[----:B------:R-:W2:Y:S06]  /*0040*/  S2R R5, SR_TID.Y ;  /* 0x0000000000057919 */ /* 0x000eac0000002200 */
[----:B------:R-:W0:Y:S08]  /*0050*/  LDC R0, c[0x0][0x360] ;  /* 0x0000d800ff007b82 */ /* 0x000e300000000800 */
[----:B------:R-:W2:Y:S08]  /*0060*/  S2UR UR5, SR_CTAID.Y ;  /* 0x00000000000579c3 */ /* 0x000eb00000002600 */
[----:B------:R-:W2:Y:S01]  /*0070*/  LDC R6, c[0x0][0x364] ;  /* 0x0000d900ff067b82 */ /* 0x000ea20000000800 */
[----:B0-----:R-:W-:-:S05]  /*0080*/  IMAD R0, R0, UR4, R3 ;  /* 0x0000000400007c24 */ /* 0x001fca000f8e0203 */
[----:B-1----:R-:W-:Y:S01]  /*0090*/  ISETP.GE.AND P0, PT, R0, UR7, PT ;  /* 0x0000000700007c0c */ /* 0x002fe2000bf06270 */
[----:B--2---:R-:W-:-:S05]  /*00a0*/  IMAD R6, R6, UR5, R5 ;  /* 0x0000000506067c24 */ /* 0x004fca000f8e0205 */
[----:B------:R-:W-:-:S13]  /*00b0*/  ISETP.GE.OR P0, PT, R6, UR6, P0 ;  /* 0x0000000606007c0c */ /* 0x000fda0008706670 */
[----:B------:R-:W-:Y:S05]  /*00c0*/  @P0 EXIT ;  /* 0x000000000000094d */ /* 0x000fea0003800000 */
[----:B------:R-:W0:Y:S01]  /*00d0*/  S2R R7, SR_CTAID.Z ;  /* 0x0000000000077919 */ /* 0x000e220000002700 */
[----:B------:R-:W1:Y:S01]  /*00e0*/  LDC.64 R2, c[0x0][0x380] ;  /* 0x0000e000ff027b82 */ /* 0x000e620000000a00 */
[----:B------:R-:W2:Y:S07]  /*00f0*/  LDCU.64 UR4, c[0x0][0x358] ;  /* 0x00006b00ff0477ac */ /* 0x000eae0008000a00 */
[----:B------:R-:W3:Y:S01]  /*0100*/  LDC.64 R4, c[0x0][0x388] ;  /* 0x0000e200ff047b82 */ /* 0x000ee20000000a00 */
[----:B0-----:R-:W-:-:S04]  /*0110*/  IMAD R7, R7, UR6, R6 ;  /* 0x0000000607077c24 */ /* 0x001fc8000f8e0206 */
[----:B------:R-:W-:-:S03]  /*0120*/  IMAD R9, R7, UR7, R0 ;  /* 0x0000000707097c24 */ /* 0x000fc6000f8e0200 */
[----:B------:R-:W0:Y:S01]  /*0130*/  LDC.64 R6, c[0x0][0x390] ;  /* 0x0000e400ff067b82 */ /* 0x000e220000000a00 */
[----:B-1----:R-:W-:-:S04]  /*0140*/  IMAD.WIDE R2, R9, 0x4, R2 ;  /* 0x0000000409027825 */ /* 0x002fc800078e0202 */
[C---:B---3--:R-:W-:Y:S02]  /*0150*/  IMAD.WIDE R4, R9.reuse, 0x4, R4 ;  /* 0x0000000409047825 */ /* 0x048fe400078e0204 */
[----:B--2---:R-:W2:Y:S04]  /*0160*/  LDG.E R2, desc[UR4][R2.64] ;  /* 0x0000000402027981 */ /* 0x004ea8000c1e1900 */
[----:B------:R-:W2:Y:S01]  /*0170*/  LDG.E R5, desc[UR4][R4.64] ;  /* 0x0000000404057981 */ /* 0x000ea2000c1e1900 */
[----:B0-----:R-:W-:-:S04]  /*0180*/  IMAD.WIDE R6, R9, 0x4, R6 ;  /* 0x0000000409067825 */ /* 0x001fc800078e0206 */
[----:B--2---:R-:W-:-:S05]  /*0190*/  FADD R9, R2, R5 ;  /* 0x0000000502097221 */ /* 0x004fca0000000000 */
[----:B------:R-:W-:Y:S01]  /*01a0*/  STG.E desc[UR4][R6.64], R9 ;  /* 0x0000000906007986 */ /* 0x000fe2000c101904 */
[----:B------:R-:W-:Y:S05]  /*01b0*/  EXIT ;  /* 0x000000000000794d */ /* 0x000fea0003800000 */
.L_x_0:
[----:B------:R-:W-:-:S00]  /*01c0*/  BRA `(.L_x_0) ;  /* 0xfffffffc00fc7947 */ /* 0x000fc0000383ffff */
[----:B------:R-:W-:-:S00]  /*01d0*/  NOP ;  /* 0x0000000000007918 */ /* 0x000fc00000000000 */
        /* <DEDUP_REMOVED lines=10> */
.L_x_1:


//--------------------- .nv.shared.reserved.0     --------------------------
	.section	.nv.shared.reserved.0,"aw",@nobits
	.weak		__nv_reservedSMEM_offset_0_alias
	.size		__nv_reservedSMEM_offset_0_alias, 0, 64
	.other		__nv_reservedSMEM_offset_0_alias,@"STO_CUDA_RESERVED_SHARED STV_DEFAULT"
__nv_reservedSMEM_offset_0_alias:
	.zero		0
	.zero		64


//--------------------- .nv.constant0._Z11add_tensorsPfS_S_iiii --------------------------
	.section	.nv.constant0._Z11add_tensorsPfS_S_iiii,"a",@progbits
	.sectionflags	@""
	.align	4
.nv.constant0._Z11add_tensorsPfS_S_iiii:
	.zero		936


//--------------------- SYMBOLS --------------------------

	.type		.nv.reservedSmem.offset0,@object
	.size		.nv.reservedSmem.offset0,0x4
